//
// Generated by NVIDIA NVVM Compiler
//
// Compiler Build ID: CL-36424714
// Cuda compilation tools, release 13.0, V13.0.88
// Based on NVVM 20.0.0
//

.version 9.0
.target sm_100
.address_size 64

	// .globl	idle
// _ZZ4idleE1s has been demoted

.visible .entry idle(
	.param .u64 .ptr .align 1 idle_param_0,
	.param .u32 idle_param_1
)
{
	.reg .b32 	%r<2>;
	.reg .b64 	%rd<3>;
	// demoted variable
	.shared .align 4 .u32 _ZZ4idleE1s;
	ld.param.u64 	%rd1, [idle_param_0];
	cvta.to.global.u64 	%rd2, %rd1;
	ld.global.nc.u32 	%r1, [%rd2];
	st.shared.u32 	[_ZZ4idleE1s], %r1;
	ret;

}


// ===== COMPILED SASS (sm_100) =====

	.target	sm_100

	.elftype	@"ET_EXEC"


//--------------------- .note.nv.tkinfo           --------------------------
	.section	.note.nv.tkinfo,"",@"SHT_NOTE"
	.sectionflags	@"SHF_NOTE_NV_TKINFO"
	.tkinfo
        /*0018*/ 	.word	0x00000002
        /*0030*/ 	.string	""
        /*0030*/ 	.string	"ptxas"
        /*0030*/ 	.string	"Cuda compilation tools, release 13.0, V13.0.88"
        /*0030*/ 	.string	"Build cuda_13.0.r13.0/compiler.36424714_0"
        /*0030*/ 	.string	"-arch sm_100 -m 64 "



//--------------------- .note.nv.cuinfo           --------------------------
	.section	.note.nv.cuinfo,"",@"SHT_NOTE"
	.sectionflags	@"SHF_NOTE_NV_CUINFO"
        /*0018*/ 	.short	0x0002
        /*001a*/ 	.short	0x0064
        /*001c*/ 	.short	0x0082
	.zero		2


//--------------------- .nv.info                  --------------------------
	.section	.nv.info,"",@"SHT_CUDA_INFO"
	.align	4


	//----- nvinfo : EIATTR_REGCOUNT
	.align		4
        /*0000*/ 	.byte	0x04, 0x2f
        /*0002*/ 	.short	(.L_1 - .L_0)
	.align		4
.L_0:
        /*0004*/ 	.word	index@(idle)
        /*0008*/ 	.word	0x00000006


	//----- nvinfo : EIATTR_FRAME_SIZE
	.align		4
.L_1:
        /*000c*/ 	.byte	0x04, 0x11
        /*000e*/ 	.short	(.L_3 - .L_2)
	.align		4
.L_2:
        /*0010*/ 	.word	index@(idle)
        /*0014*/ 	.word	0x00000000


	//----- nvinfo : EIATTR_MIN_STACK_SIZE
	.align		4
.L_3:
        /*0018*/ 	.byte	0x04, 0x12
        /*001a*/ 	.short	(.L_5 - .L_4)
	.align		4
.L_4:
        /*001c*/ 	.word	index@(idle)
        /*0020*/ 	.word	0x00000000
.L_5:


//--------------------- .nv.compat                --------------------------
	.section	.nv.compat,"",@"SHT_CUDA_COMPAT_INFO"
	.align	4
        /*0000*/ 	.byte	0x02, 0x09, 0x00, 0x00, 0x02, 0x02, 0x01, 0x00, 0x02, 0x05, 0x05, 0x00, 0x03, 0x07, 0x01, 0x01
        /*0010*/ 	.byte	0x02, 0x03, 0x00, 0x00, 0x02, 0x06, 0x01, 0x00, 0x04, 0x0b, 0x08, 0x00, 0x09, 0x00, 0x00, 0x00
        /*0020*/ 	.byte	0x00, 0x00, 0x00, 0x00


//--------------------- .nv.info.idle             --------------------------
	.section	.nv.info.idle,"",@"SHT_CUDA_INFO"
	.sectionflags	@""
	.align	4


	//----- nvinfo : EIATTR_CUDA_API_VERSION
	.align		4
        /*0000*/ 	.byte	0x04, 0x37
        /*0002*/ 	.short	(.L_7 - .L_6)
.L_6:
        /*0004*/ 	.word	0x00000082


	//----- nvinfo : EIATTR_KPARAM_INFO
	.align		4
.L_7:
        /*0008*/ 	.byte	0x04, 0x17
        /*000a*/ 	.short	(.L_9 - .L_8)
.L_8:
        /*000c*/ 	.word	0x00000000
        /*0010*/ 	.short	0x0001
        /*0012*/ 	.short	0x0008
        /*0014*/ 	.byte	0x00, 0xf0, 0x11, 0x00


	//----- nvinfo : EIATTR_KPARAM_INFO
	.align		4
.L_9:
        /*0018*/ 	.byte	0x04, 0x17
        /*001a*/ 	.short	(.L_11 - .L_10)
.L_10:
        /*001c*/ 	.word	0x00000000
        /*0020*/ 	.short	0x0000
        /*0022*/ 	.short	0x0000
        /*0024*/ 	.byte	0x00, 0xf5, 0x21, 0x00


	//----- nvinfo : EIATTR_SPARSE_MMA_MASK
	.align		4
.L_11:
        /*0028*/ 	.byte	0x03, 0x50
        /*002a*/ 	.short	0x0000


	//----- nvinfo : EIATTR_MAXREG_COUNT
	.align		4
        /*002c*/ 	.byte	0x03, 0x1b
        /*002e*/ 	.short	0x00ff


	//----- nvinfo : EIATTR_MERCURY_ISA_VERSION
	.align		4
        /*0030*/ 	.byte	0x03, 0x5f
        /*0032*/ 	.short	0x0101


	//----- nvinfo : EIATTR_VRC_CTA_INIT_COUNT
	.align		4
        /*0034*/ 	.byte	0x02, 0x4a
	.zero		1
	.zero		1


	//----- nvinfo : EIATTR_EXIT_INSTR_OFFSETS
	.align		4
        /*0038*/ 	.byte	0x04, 0x1c
        /*003a*/ 	.short	(.L_13 - .L_12)


	//   ....[0]....
.L_12:
        /*003c*/ 	.word	0x00000080


	//----- nvinfo : EIATTR_CBANK_PARAM_SIZE
	.align		4
.L_13:
        /*0040*/ 	.byte	0x03, 0x19
        /*0042*/ 	.short	0x000c


	//----- nvinfo : EIATTR_PARAM_CBANK
	.align		4
        /*0044*/ 	.byte	0x04, 0x0a
        /*0046*/ 	.short	(.L_15 - .L_14)
	.align		4
.L_14:
        /*0048*/ 	.word	index@(.nv.constant0.idle)
        /*004c*/ 	.short	0x0380
        /*004e*/ 	.short	0x000c


	//----- nvinfo : EIATTR_SW_WAR
	.align		4
.L_15:
        /*0050*/ 	.byte	0x04, 0x36
        /*0052*/ 	.short	(.L_17 - .L_16)
.L_16:
        /*0054*/ 	.word	0x00000008
.L_17:


//--------------------- .nv.callgraph             --------------------------
	.section	.nv.callgraph,"",@"SHT_CUDA_CALLGRAPH"
	.align	4
	.sectionentsize	8
	.align		4
        /*0000*/ 	.word	0x00000000
	.align		4
        /*0004*/ 	.word	0xffffffff
	.align		4
        /*0008*/ 	.word	0x00000000
	.align		4
        /*000c*/ 	.word	0xfffffffe
	.align		4
        /*0010*/ 	.word	0x00000000
	.align		4
        /*0014*/ 	.word	0xfffffffd
	.align		4
        /*0018*/ 	.word	0x00000000
	.align		4
        /*001c*/ 	.word	0xfffffffc


//--------------------- .text.idle                --------------------------
	.section	.text.idle,"ax",@progbits
	.align	128
        .global         idle
        .type           idle,@function
        .size           idle,(.L_x_1 - idle)
        .other          idle,@"STO_CUDA_ENTRY STV_DEFAULT"
idle:
.text.idle:
[----:B------:R-:W-:Y:S08]  /*0000*/  LDC R1, c[0x0][0x37c] ;  /* 0x0000df00ff017b82 */ /* 0x000ff00000000800 */
[----:B------:R-:W0:Y:S01]  /*0010*/  LDC.64 R2, c[0x0][0x380] ;  /* 0x0000e000ff027b82 */ /* 0x000e220000000a00 */
[----:B------:R-:W0:Y:S02]  /*0020*/  LDCU.64 UR4, c[0x0][0x358] ;  /* 0x00006b00ff0477ac */ /* 0x000e240008000a00 */
[----:B0-----:R-:W2:Y:S05]  /*0030*/  LDG.E.CONSTANT R2, desc[UR4][R2.64] ;  /* 0x0000000402027981 */ /* 0x001eaa000c1e9900 */
[----:B------:R-:W0:Y:S01]  /*0040*/  S2UR UR5, SR_CgaCtaId ;  /* 0x00000000000579c3 */ /* 0x000e220000008800 */
[----:B------:R-:W-:-:S02]  /*0050*/  UMOV UR4, 0x400 ;  /* 0x0000040000047882 */ /* 0x000fc40000000000 */
[----:B0-----:R-:W-:-:S09]  /*0060*/  ULEA UR4, UR5, UR4, 0x18 ;  /* 0x0000000405047291 */ /* 0x001fd2000f8ec0ff */
[----:B--2---:R-:W-:Y:S01]  /*0070*/  STS [UR4], R2 ;  /* 0x00000002ff007988 */ /* 0x004fe20008000804 */
[----:B------:R-:W-:Y:S05]  /*0080*/  EXIT ;  /* 0x000000000000794d */ /* 0x000fea0003800000 */
.L_x_0:
[----:B------:R-:W-:-:S00]  /*0090*/  BRA `(.L_x_0) ;  /* 0xfffffffc00fc7947 */ /* 0x000fc0000383ffff */
[----:B------:R-:W-:-:S00]  /*00a0*/  NOP ;  /* 0x0000000000007918 */ /* 0x000fc00000000000 */
        /* <DEDUP_REMOVED lines=13> */
.L_x_1:


//--------------------- .nv.shared.idle           --------------------------
	.section	.nv.shared.idle,"aw",@nobits
	.sectionflags	@""
	.align	4
.nv.shared.idle:
	.zero		1028


//--------------------- .nv.shared.reserved.0     --------------------------
	.section	.nv.shared.reserved.0,"aw",@nobits
	.weak		__nv_reservedSMEM_offset_0_alias
	.size		__nv_reservedSMEM_offset_0_alias, 0, 64
	.other		__nv_reservedSMEM_offset_0_alias,@"STO_CUDA_RESERVED_SHARED STV_DEFAULT"
__nv_reservedSMEM_offset_0_alias:
	.zero		0
	.zero		64


//--------------------- .nv.constant0.idle        --------------------------
	.section	.nv.constant0.idle,"a",@progbits
	.sectionflags	@""
	.align	4
.nv.constant0.idle:
	.zero		908


//--------------------- SYMBOLS --------------------------

	.type		.nv.reservedSmem.offset0,@object
	.size		.nv.reservedSmem.offset0,0x4
	.type		.nv.reservedSmem.cap,@object
	.size		.nv.reservedSmem.cap,0x4
